//
// Generated by NVIDIA NVVM Compiler
//
// Compiler Build ID: CL-36424714
// Cuda compilation tools, release 13.0, V13.0.88
// Based on NVVM 20.0.0
//

.version 9.0
.target sm_100
.address_size 64

	// .globl	_Z10read_arrayP10data_classPd

.visible .entry _Z10read_arrayP10data_classPd(
	.param .u64 .ptr .align 1 _Z10read_arrayP10data_classPd_param_0,
	.param .u64 .ptr .align 1 _Z10read_arrayP10data_classPd_param_1
)
{
	.reg .pred 	%p<2>;
	.reg .b32 	%r<2>;
	.reg .b64 	%rd<8>;
	.reg .b64 	%fd<3>;

	ld.param.u64 	%rd1, [_Z10read_arrayP10data_classPd_param_0];
	ld.param.u64 	%rd2, [_Z10read_arrayP10data_classPd_param_1];
	mov.u32 	%r1, %tid.x;
	setp.gt.u32 	%p1, %r1, 4;
	@%p1 bra 	$L__BB0_2;
	cvta.to.global.u64 	%rd3, %rd1;
	cvta.to.global.u64 	%rd4, %rd2;
	mul.wide.u32 	%rd5, %r1, 8;
	add.s64 	%rd6, %rd3, %rd5;
	ld.global.f64 	%fd1, [%rd6];
	mul.f64 	%fd2, %fd1, 0d3FE0000000000000;
	add.s64 	%rd7, %rd4, %rd5;
	st.global.f64 	[%rd7], %fd2;
$L__BB0_2:
	ret;

}


// ===== COMPILED SASS (sm_100) =====

	.target	sm_100

	.elftype	@"ET_EXEC"


//--------------------- .note.nv.tkinfo           --------------------------
	.section	.note.nv.tkinfo,"",@"SHT_NOTE"
	.sectionflags	@"SHF_NOTE_NV_TKINFO"
	.tkinfo
        /*0018*/ 	.word	0x00000002
        /*0030*/ 	.string	""
        /*0030*/ 	.string	"ptxas"
        /*0030*/ 	.string	"Cuda compilation tools, release 13.0, V13.0.88"
        /*0030*/ 	.string	"Build cuda_13.0.r13.0/compiler.36424714_0"
        /*0030*/ 	.string	"-arch sm_100 -m 64 "



//--------------------- .note.nv.cuinfo           --------------------------
	.section	.note.nv.cuinfo,"",@"SHT_NOTE"
	.sectionflags	@"SHF_NOTE_NV_CUINFO"
        /*0018*/ 	.short	0x0002
        /*001a*/ 	.short	0x0064
        /*001c*/ 	.short	0x0082
	.zero		2


//--------------------- .nv.info                  --------------------------
	.section	.nv.info,"",@"SHT_CUDA_INFO"
	.align	4


	//----- nvinfo : EIATTR_REGCOUNT
	.align		4
        /*0000*/ 	.byte	0x04, 0x2f
        /*0002*/ 	.short	(.L_1 - .L_0)
	.align		4
.L_0:
        /*0004*/ 	.word	index@(_Z10read_arrayP10data_classPd)
        /*0008*/ 	.word	0x0000000c


	//----- nvinfo : EIATTR_FRAME_SIZE
	.align		4
.L_1:
        /*000c*/ 	.byte	0x04, 0x11
        /*000e*/ 	.short	(.L_3 - .L_2)
	.align		4
.L_2:
        /*0010*/ 	.word	index@(_Z10read_arrayP10data_classPd)
        /*0014*/ 	.word	0x00000000


	//----- nvinfo : EIATTR_MIN_STACK_SIZE
	.align		4
.L_3:
        /*0018*/ 	.byte	0x04, 0x12
        /*001a*/ 	.short	(.L_5 - .L_4)
	.align		4
.L_4:
        /*001c*/ 	.word	index@(_Z10read_arrayP10data_classPd)
        /*0020*/ 	.word	0x00000000
.L_5:


//--------------------- .nv.compat                --------------------------
	.section	.nv.compat,"",@"SHT_CUDA_COMPAT_INFO"
	.align	4
        /*0000*/ 	.byte	0x02, 0x09, 0x00, 0x00, 0x02, 0x02, 0x01, 0x00, 0x02, 0x05, 0x05, 0x00, 0x03, 0x07, 0x01, 0x01
        /*0010*/ 	.byte	0x02, 0x03, 0x00, 0x00, 0x02, 0x06, 0x01, 0x00, 0x04, 0x0b, 0x08, 0x00, 0x01, 0x00, 0x00, 0x00
        /*0020*/ 	.byte	0x00, 0x00, 0x00, 0x00


//--------------------- .nv.info._Z10read_arrayP10data_classPd --------------------------
	.section	.nv.info._Z10read_arrayP10data_classPd,"",@"SHT_CUDA_INFO"
	.sectionflags	@""
	.align	4


	//----- nvinfo : EIATTR_CUDA_API_VERSION
	.align		4
        /*0000*/ 	.byte	0x04, 0x37
        /*0002*/ 	.short	(.L_7 - .L_6)
.L_6:
        /*0004*/ 	.word	0x00000082


	//----- nvinfo : EIATTR_KPARAM_INFO
	.align		4
.L_7:
        /*0008*/ 	.byte	0x04, 0x17
        /*000a*/ 	.short	(.L_9 - .L_8)
.L_8:
        /*000c*/ 	.word	0x00000000
        /*0010*/ 	.short	0x0001
        /*0012*/ 	.short	0x0008
        /*0014*/ 	.byte	0x00, 0xf5, 0x21, 0x00


	//----- nvinfo : EIATTR_KPARAM_INFO
	.align		4
.L_9:
        /*0018*/ 	.byte	0x04, 0x17
        /*001a*/ 	.short	(.L_11 - .L_10)
.L_10:
        /*001c*/ 	.word	0x00000000
        /*0020*/ 	.short	0x0000
        /*0022*/ 	.short	0x0000
        /*0024*/ 	.byte	0x00, 0xf5, 0x21, 0x00


	//----- nvinfo : EIATTR_SPARSE_MMA_MASK
	.align		4
.L_11:
        /*0028*/ 	.byte	0x03, 0x50
        /*002a*/ 	.short	0x0000


	//----- nvinfo : EIATTR_MAXREG_COUNT
	.align		4
        /*002c*/ 	.byte	0x03, 0x1b
        /*002e*/ 	.short	0x00ff


	//----- nvinfo : EIATTR_MERCURY_ISA_VERSION
	.align		4
        /*0030*/ 	.byte	0x03, 0x5f
        /*0032*/ 	.short	0x0101


	//----- nvinfo : EIATTR_VRC_CTA_INIT_COUNT
	.align		4
        /*0034*/ 	.byte	0x02, 0x4a
	.zero		1
	.zero		1


	//----- nvinfo : EIATTR_EXIT_INSTR_OFFSETS
	.align		4
        /*0038*/ 	.byte	0x04, 0x1c
        /*003a*/ 	.short	(.L_13 - .L_12)


	//   ....[0]....
.L_12:
        /*003c*/ 	.word	0x00000030


	//   ....[1]....
        /*0040*/ 	.word	0x000000c0


	//----- nvinfo : EIATTR_CBANK_PARAM_SIZE
	.align		4
.L_13:
        /*0044*/ 	.byte	0x03, 0x19
        /*0046*/ 	.short	0x0010


	//----- nvinfo : EIATTR_PARAM_CBANK
	.align		4
        /*0048*/ 	.byte	0x04, 0x0a
        /*004a*/ 	.short	(.L_15 - .L_14)
	.align		4
.L_14:
        /*004c*/ 	.word	index@(.nv.constant0._Z10read_arrayP10data_classPd)
        /*0050*/ 	.short	0x0380
        /*0052*/ 	.short	0x0010


	//----- nvinfo : EIATTR_SW_WAR
	.align		4
.L_15:
        /*0054*/ 	.byte	0x04, 0x36
        /*0056*/ 	.short	(.L_17 - .L_16)
.L_16:
        /*0058*/ 	.word	0x00000008
.L_17:


//--------------------- .nv.callgraph             --------------------------
	.section	.nv.callgraph,"",@"SHT_CUDA_CALLGRAPH"
	.align	4
	.sectionentsize	8
	.align		4
        /*0000*/ 	.word	0x00000000
	.align		4
        /*0004*/ 	.word	0xffffffff
	.align		4
        /*0008*/ 	.word	0x00000000
	.align		4
        /*000c*/ 	.word	0xfffffffe
	.align		4
        /*0010*/ 	.word	0x00000000
	.align		4
        /*0014*/ 	.word	0xfffffffd
	.align		4
        /*0018*/ 	.word	0x00000000
	.align		4
        /*001c*/ 	.word	0xfffffffc


//--------------------- .text._Z10read_arrayP10data_classPd --------------------------
	.section	.text._Z10read_arrayP10data_classPd,"ax",@progbits
	.align	128
        .global         _Z10read_arrayP10data_classPd
        .type           _Z10read_arrayP10data_classPd,@function
        .size           _Z10read_arrayP10data_classPd,(.L_x_1 - _Z10read_arrayP10data_classPd)
        .other          _Z10read_arrayP10data_classPd,@"STO_CUDA_ENTRY STV_DEFAULT"
_Z10read_arrayP10data_classPd:
.text._Z10read_arrayP10data_classPd:
[----:B------:R-:W-:Y:S01]  /*0000*/  LDC R1, c[0x0][0x37c] ;  /* 0x0000df00ff017b82 */ /* 0x000fe20000000800 */
[----:B------:R-:W0:Y:S02]  /*0010*/  S2R R9, SR_TID.X ;  /* 0x0000000000097919 */ /* 0x000e240000002100 */
[----:B0-----:R-:W-:-:S13]  /*0020*/  ISETP.GT.U32.AND P0, PT, R9, 0x4, PT ;  /* 0x000000040900780c */ /* 0x001fda0003f04070 */
[----:B------:R-:W-:Y:S05]  /*0030*/  @P0 EXIT ;  /* 0x000000000000094d */ /* 0x000fea0003800000 */
[----:B------:R-:W0:Y:S01]  /*0040*/  LDC.64 R2, c[0x0][0x380] ;  /* 0x0000e000ff027b82 */ /* 0x000e220000000a00 */
[----:B------:R-:W1:Y:S07]  /*0050*/  LDCU.64 UR4, c[0x0][0x358] ;  /* 0x00006b00ff0477ac */ /* 0x000e6e0008000a00 */
[----:B------:R-:W2:Y:S01]  /*0060*/  LDC.64 R6, c[0x0][0x388] ;  /* 0x0000e200ff067b82 */ /* 0x000ea20000000a00 */
[----:B0-----:R-:W-:-:S06]  /*0070*/  IMAD.WIDE.U32 R2, R9, 0x8, R2 ;  /* 0x0000000809027825 */ /* 0x001fcc00078e0002 */
[----:B-1----:R-:W3:Y:S01]  /*0080*/  LDG.E.64 R2, desc[UR4][R2.64] ;  /* 0x0000000402027981 */ /* 0x002ee2000c1e1b00 */
[----:B--2---:R-:W-:Y:S01]  /*0090*/  IMAD.WIDE.U32 R6, R9, 0x8, R6 ;  /* 0x0000000809067825 */ /* 0x004fe200078e0006 */
[----:B---3--:R-:W-:-:S07]  /*00a0*/  DMUL R4, R2, 0.5 ;  /* 0x3fe0000002047828 */ /* 0x008fce0000000000 */
[----:B------:R-:W-:Y:S01]  /*00b0*/  STG.E.64 desc[UR4][R6.64], R4 ;  /* 0x0000000406007986 */ /* 0x000fe2000c101b04 */
[----:B------:R-:W-:Y:S05]  /*00c0*/  EXIT ;  /* 0x000000000000794d */ /* 0x000fea0003800000 */
.L_x_0:
[----:B------:R-:W-:-:S00]  /*00d0*/  BRA `(.L_x_0) ;  /* 0xfffffffc00fc7947 */ /* 0x000fc0000383ffff */
[----:B------:R-:W-:-:S00]  /*00e0*/  NOP ;  /* 0x0000000000007918 */ /* 0x000fc00000000000 */
        /* <DEDUP_REMOVED lines=9> */
.L_x_1:


//--------------------- .nv.shared.reserved.0     --------------------------
	.section	.nv.shared.reserved.0,"aw",@nobits
	.weak		__nv_reservedSMEM_offset_0_alias
	.size		__nv_reservedSMEM_offset_0_alias, 0, 64
	.other		__nv_reservedSMEM_offset_0_alias,@"STO_CUDA_RESERVED_SHARED STV_DEFAULT"
__nv_reservedSMEM_offset_0_alias:
	.zero		0
	.zero		64


//--------------------- .nv.constant0._Z10read_arrayP10data_classPd --------------------------
	.section	.nv.constant0._Z10read_arrayP10data_classPd,"a",@progbits
	.sectionflags	@""
	.align	4
.nv.constant0._Z10read_arrayP10data_classPd:
	.zero		912


//--------------------- SYMBOLS --------------------------

	.type		.nv.reservedSmem.offset0,@object
	.size		.nv.reservedSmem.offset0,0x4
